	.headerflags	@"EF_CUDA_TEXMODE_UNIFIED EF_CUDA_64BIT_ADDRESS EF_CUDA_ACCELERATORS EF_CUDA_SM90 EF_CUDA_VIRTUAL_SM(EF_CUDA_SM90)"
	.elftype	@"ET_EXEC"


//--------------------- .nv.info                  --------------------------
	.section	.nv.info,"",@"SHT_CUDA_INFO"
	.align	4


	//----- nvinfo : EIATTR_REGCOUNT
	.align		4
        /*0000*/ 	.byte	0x04, 0x2f
        /*0002*/ 	.short	(.L_3 - .L_2)
	.align		4
.L_2:
        /*0004*/ 	.word	index@(triton_poi_fused__native_batch_norm_legit_no_training_add_relu_threshold_backward_1)
        /*0008*/ 	.word	0x0000001a


	//----- nvinfo : EIATTR_MIN_STACK_SIZE
	.align		4
.L_3:
        /*000c*/ 	.byte	0x04, 0x12
        /*000e*/ 	.short	(.L_5 - .L_4)
	.align		4
.L_4:
        /*0010*/ 	.word	index@(triton_poi_fused__native_batch_norm_legit_no_training_add_relu_threshold_backward_1)
        /*0014*/ 	.word	0x00000000


	//----- nvinfo : EIATTR_FRAME_SIZE
	.align		4
.L_5:
        /*0018*/ 	.byte	0x04, 0x11
        /*001a*/ 	.short	(.L_7 - .L_6)
	.align		4
.L_6:
        /*001c*/ 	.word	index@(triton_poi_fused__native_batch_norm_legit_no_training_add_relu_threshold_backward_1)
        /*0020*/ 	.word	0x00000000


	//----- nvinfo : EIATTR_MIN_STACK_SIZE
	.align		4
.L_7:
        /*0024*/ 	.byte	0x04, 0x12
        /*0026*/ 	.short	(.L_9 - .L_8)
	.align		4
.L_8:
        /*0028*/ 	.word	index@(triton_poi_fused__native_batch_norm_legit_no_training_add_relu_threshold_backward_1)
        /*002c*/ 	.word	0x00000000
.L_9:


//--------------------- .nv.info.triton_poi_fused__native_batch_norm_legit_no_training_add_relu_threshold_backward_1 --------------------------
	.section	.nv.info.triton_poi_fused__native_batch_norm_legit_no_training_add_relu_threshold_backward_1,"",@"SHT_CUDA_INFO"
	.sectionflags	@""
	.align	4


	//----- nvinfo : EIATTR_CUDA_API_VERSION
	.align		4
        /*0000*/ 	.byte	0x04, 0x37
        /*0002*/ 	.short	(.L_11 - .L_10)
.L_10:
        /*0004*/ 	.word	0x0000007c


	//----- nvinfo : EIATTR_KPARAM_INFO
	.align		4
.L_11:
        /*0008*/ 	.byte	0x04, 0x17
        /*000a*/ 	.short	(.L_13 - .L_12)
.L_12:
        /*000c*/ 	.word	0x00000000
        /*0010*/ 	.short	0x0009
        /*0012*/ 	.short	0x0048
        /*0014*/ 	.byte	0x00, 0xf0, 0x11, 0x00


	//----- nvinfo : EIATTR_KPARAM_INFO
	.align		4
.L_13:
        /*0018*/ 	.byte	0x04, 0x17
        /*001a*/ 	.short	(.L_15 - .L_14)
.L_14:
        /*001c*/ 	.word	0x00000000
        /*0020*/ 	.short	0x0008
        /*0022*/ 	.short	0x0040
        /*0024*/ 	.byte	0x00, 0xf4, 0x21, 0x00


	//----- nvinfo : EIATTR_KPARAM_INFO
	.align		4
.L_15:
        /*0028*/ 	.byte	0x04, 0x17
        /*002a*/ 	.short	(.L_17 - .L_16)
.L_16:
        /*002c*/ 	.word	0x00000000
        /*0030*/ 	.short	0x0007
        /*0032*/ 	.short	0x0038
        /*0034*/ 	.byte	0x00, 0xf4, 0x21, 0x00


	//----- nvinfo : EIATTR_KPARAM_INFO
	.align		4
.L_17:
        /*0038*/ 	.byte	0x04, 0x17
        /*003a*/ 	.short	(.L_19 - .L_18)
.L_18:
        /*003c*/ 	.word	0x00000000
        /*0040*/ 	.short	0x0006
        /*0042*/ 	.short	0x0030
        /*0044*/ 	.byte	0x00, 0xf4, 0x21, 0x00


	//----- nvinfo : EIATTR_KPARAM_INFO
	.align		4
.L_19:
        /*0048*/ 	.byte	0x04, 0x17
        /*004a*/ 	.short	(.L_21 - .L_20)
.L_20:
        /*004c*/ 	.word	0x00000000
        /*0050*/ 	.short	0x0005
        /*0052*/ 	.short	0x0028
        /*0054*/ 	.byte	0x00, 0xf4, 0x21, 0x00


	//----- nvinfo : EIATTR_KPARAM_INFO
	.align		4
.L_21:
        /*0058*/ 	.byte	0x04, 0x17
        /*005a*/ 	.short	(.L_23 - .L_22)
.L_22:
        /*005c*/ 	.word	0x00000000
        /*0060*/ 	.short	0x0004
        /*0062*/ 	.short	0x0020
        /*0064*/ 	.byte	0x00, 0xf4, 0x21, 0x00


	//----- nvinfo : EIATTR_KPARAM_INFO
	.align		4
.L_23:
        /*0068*/ 	.byte	0x04, 0x17
        /*006a*/ 	.short	(.L_25 - .L_24)
.L_24:
        /*006c*/ 	.word	0x00000000
        /*0070*/ 	.short	0x0003
        /*0072*/ 	.short	0x0018
        /*0074*/ 	.byte	0x00, 0xf4, 0x21, 0x00


	//----- nvinfo : EIATTR_KPARAM_INFO
	.align		4
.L_25:
        /*0078*/ 	.byte	0x04, 0x17
        /*007a*/ 	.short	(.L_27 - .L_26)
.L_26:
        /*007c*/ 	.word	0x00000000
        /*0080*/ 	.short	0x0002
        /*0082*/ 	.short	0x0010
        /*0084*/ 	.byte	0x00, 0xf4, 0x21, 0x00


	//----- nvinfo : EIATTR_KPARAM_INFO
	.align		4
.L_27:
        /*0088*/ 	.byte	0x04, 0x17
        /*008a*/ 	.short	(.L_29 - .L_28)
.L_28:
        /*008c*/ 	.word	0x00000000
        /*0090*/ 	.short	0x0001
        /*0092*/ 	.short	0x0008
        /*0094*/ 	.byte	0x00, 0xf4, 0x21, 0x00


	//----- nvinfo : EIATTR_KPARAM_INFO
	.align		4
.L_29:
        /*0098*/ 	.byte	0x04, 0x17
        /*009a*/ 	.short	(.L_31 - .L_30)
.L_30:
        /*009c*/ 	.word	0x00000000
        /*00a0*/ 	.short	0x0000
        /*00a2*/ 	.short	0x0000
        /*00a4*/ 	.byte	0x00, 0xf4, 0x21, 0x00


	//----- nvinfo : EIATTR_SPARSE_MMA_MASK
	.align		4
.L_31:
        /*00a8*/ 	.byte	0x03, 0x50
        /*00aa*/ 	.short	0x0000


	//----- nvinfo : EIATTR_MAXREG_COUNT
	.align		4
        /*00ac*/ 	.byte	0x03, 0x1b
        /*00ae*/ 	.short	0x00ff


	//----- nvinfo : EIATTR_EXIT_INSTR_OFFSETS
	.align		4
        /*00b0*/ 	.byte	0x04, 0x1c
        /*00b2*/ 	.short	(.L_33 - .L_32)


	//   ....[0]....
.L_32:
        /*00b4*/ 	.word	0x000005b0


	//   ....[1]....
        /*00b8*/ 	.word	0x000005d0


	//----- nvinfo : EIATTR_REQNTID
	.align		4
.L_33:
        /*00bc*/ 	.byte	0x04, 0x10
        /*00be*/ 	.short	(.L_35 - .L_34)
.L_34:
        /*00c0*/ 	.word	0x00000080
        /*00c4*/ 	.word	0x00000001
        /*00c8*/ 	.word	0x00000001


	//----- nvinfo : EIATTR_CBANK_PARAM_SIZE
	.align		4
.L_35:
        /*00cc*/ 	.byte	0x03, 0x19
        /*00ce*/ 	.short	0x004c


	//----- nvinfo : EIATTR_PARAM_CBANK
	.align		4
        /*00d0*/ 	.byte	0x04, 0x0a
        /*00d2*/ 	.short	(.L_37 - .L_36)
	.align		4
.L_36:
        /*00d4*/ 	.word	index@(.nv.constant0.triton_poi_fused__native_batch_norm_legit_no_training_add_relu_threshold_backward_1)
        /*00d8*/ 	.short	0x0210
        /*00da*/ 	.short	0x004c


	//----- nvinfo : EIATTR_SW_WAR
	.align		4
.L_37:
        /*00dc*/ 	.byte	0x04, 0x36
        /*00de*/ 	.short	(.L_39 - .L_38)
.L_38:
        /*00e0*/ 	.word	0x00000008
.L_39:


//--------------------- .nv.callgraph             --------------------------
	.section	.nv.callgraph,"",@"SHT_CUDA_CALLGRAPH"
	.align	4
	.sectionentsize	8
	.align		4
        /*0000*/ 	.word	0x00000000
	.align		4
        /*0004*/ 	.word	0xffffffff
	.align		4
        /*0008*/ 	.word	0x00000000
	.align		4
        /*000c*/ 	.word	0xfffffffe
	.align		4
        /*0010*/ 	.word	0x00000000
	.align		4
        /*0014*/ 	.word	0xfffffffd
	.align		4
        /*0018*/ 	.word	0x00000000
	.align		4
        /*001c*/ 	.word	0xfffffffc


//--------------------- .nv.constant4             --------------------------
	.section	.nv.constant4,"a",@progbits
	.align	8
	.align		8
.nv.constant4:
        /*0000*/ 	.dword	_$_str
	.align		8
        /*0008*/ 	.dword	_$_str_$_2


//--------------------- .text.triton_poi_fused__native_batch_norm_legit_no_training_add_relu_threshold_backward_1 --------------------------
	.section	.text.triton_poi_fused__native_batch_norm_legit_no_training_add_relu_threshold_backward_1,"ax",@progbits
	.align	128
        .global         triton_poi_fused__native_batch_norm_legit_no_training_add_relu_threshold_backward_1
        .type           triton_poi_fused__native_batch_norm_legit_no_training_add_relu_threshold_backward_1,@function
        .size           triton_poi_fused__native_batch_norm_legit_no_training_add_relu_threshold_backward_1,(.L_x_1 - triton_poi_fused__native_batch_norm_legit_no_training_add_relu_threshold_backward_1)
        .other          triton_poi_fused__native_batch_norm_legit_no_training_add_relu_threshold_backward_1,@"STO_CUDA_ENTRY STV_DEFAULT"
triton_poi_fused__native_batch_norm_legit_no_training_add_relu_threshold_backward_1:
.text.triton_poi_fused__native_batch_norm_legit_no_training_add_relu_threshold_backward_1:
[----:B------:R-:W0:Y:S01]  /*0000*/  LDC R1, c[0x0][0x28] ;  /* 0x00000a00ff017b82 */ /* 0x000e220000000800 */
[----:B------:R-:W1:Y:S07]  /*0010*/  S2R R0, SR_TID.X ;  /* 0x0000000000007919 */ /* 0x000e6e0000002100 */
[----:B------:R-:W2:Y:S01]  /*0020*/  LDC.64 R4, c[0x0][0x220] ;  /* 0x00008800ff047b82 */ /* 0x000ea20000000a00 */
[----:B------:R-:W-:Y:S01]  /*0030*/  IMAD.MOV.U32 R12, RZ, RZ, RZ ;  /* 0x000000ffff0c7224 */ /* 0x000fe200078e00ff */
[----:B------:R-:W-:Y:S01]  /*0040*/  ULDC.64 UR4, c[0x0][0x208] ;  /* 0x0000820000047ab9 */ /* 0x000fe20000000a00 */
[----:B------:R-:W3:Y:S05]  /*0050*/  S2R R13, SR_CTAID.X ;  /* 0x00000000000d7919 */ /* 0x000eea0000002500 */
[----:B------:R-:W4:Y:S08]  /*0060*/  LDC.64 R22, c[0x0][0x218] ;  /* 0x00008600ff167b82 */ /* 0x000f300000000a00 */
[----:B------:R-:W5:Y:S08]  /*0070*/  LDC.64 R20, c[0x0][0x210] ;  /* 0x00008400ff147b82 */ /* 0x000f700000000a00 */
[----:B------:R-:W2:Y:S08]  /*0080*/  LDC.64 R8, c[0x0][0x228] ;  /* 0x00008a00ff087b82 */ /* 0x000eb00000000a00 */
[----:B------:R-:W4:Y:S01]  /*0090*/  LDC.64 R10, c[0x0][0x230] ;  /* 0x00008c00ff0a7b82 */ /* 0x000f220000000a00 */
[----:B-1----:R-:W-:-:S07]  /*00a0*/  IMAD.SHL.U32 R0, R0, 0x2, RZ ;  /* 0x0000000200007824 */ /* 0x002fce00078e00ff */
[----:B------:R-:W1:Y:S01]  /*00b0*/  LDC.64 R6, c[0x0][0x238] ;  /* 0x00008e00ff067b82 */ /* 0x000e620000000a00 */
[----:B------:R-:W-:Y:S02]  /*00c0*/  LOP3.LUT R0, R0, 0xfe, RZ, 0xc0, !PT ;  /* 0x000000fe00007812 */ /* 0x000fe400078ec0ff */
[----:B------:R-:W-:Y:S02]  /*00d0*/  CS2R R14, SRZ ;  /* 0x00000000000e7805 */ /* 0x000fe4000001ff00 */
[----:B---3--:R-:W-:Y:S02]  /*00e0*/  SHF.R.S32.HI R2, RZ, 0x17, R13 ;  /* 0x00000017ff027819 */ /* 0x008fe4000001140d */
[----:B------:R-:W-:Y:S01]  /*00f0*/  CS2R R18, SRZ ;  /* 0x0000000000127805 */ /* 0x000fe2000001ff00 */
[----:B------:R-:W-:Y:S01]  /*0100*/  ULDC.64 UR6, c[0x0][0x250] ;  /* 0x0000940000067ab9 */ /* 0x000fe20000000a00 */
[----:B------:R-:W-:Y:S01]  /*0110*/  IMAD R13, R13, 0x100, R0 ;  /* 0x000001000d0d7824 */ /* 0x000fe200078e0200 */
[----:B------:R-:W-:-:S04]  /*0120*/  SGXT R2, R2, 0x1 ;  /* 0x000000010202781a */ /* 0x000fc80000000200 */
[----:B------:R-:W-:Y:S02]  /*0130*/  LEA.HI R2, R2, R13, RZ, 0x4 ;  /* 0x0000000d02027211 */ /* 0x000fe400078f20ff */
[----:B------:R-:W-:Y:S02]  /*0140*/  ISETP.GE.AND P0, PT, R13, 0x100, PT ;  /* 0x000001000d00780c */ /* 0x000fe40003f06270 */
[----:B------:R-:W-:-:S04]  /*0150*/  SHF.R.S32.HI R2, RZ, 0x4, R2 ;  /* 0x00000004ff027819 */ /* 0x000fc80000011402 */
[----:B------:R-:W-:-:S04]  /*0160*/  LEA.HI R0, R2, R2, RZ, 0x2 ;  /* 0x0000000202007211 */ /* 0x000fc800078f10ff */
[----:B------:R-:W-:Y:S01]  /*0170*/  LOP3.LUT R3, R0, 0xfffffffc, RZ, 0xc0, !PT ;  /* 0xfffffffc00037812 */ /* 0x000fe200078ec0ff */
[----:B------:R-:W-:-:S03]  /*0180*/  HFMA2.MMA R0, -RZ, RZ, 0, 0 ;  /* 0x00000000ff007435 */ /* 0x000fc600000001ff */
[----:B------:R-:W-:-:S05]  /*0190*/  IADD3 R17, R2, -R3, RZ ;  /* 0x8000000302117210 */ /* 0x000fca0007ffe0ff */
[----:B--2---:R-:W-:-:S05]  /*01a0*/  IMAD.WIDE R4, R17, 0x4, R4 ;  /* 0x0000000411047825 */ /* 0x004fca00078e0204 */
[----:B------:R-:W2:Y:S04]  /*01b0*/  @!P0 LDG.E.EL R12, desc[UR4][R4.64] ;  /* 0x00000004040c8981 */ /* 0x000ea8000c2e1900 */
[----:B------:R3:W2:Y:S01]  /*01c0*/  @!P0 LDG.E.EL R0, desc[UR4][R4.64] ;  /* 0x0000000404008981 */ /* 0x0006a2000c2e1900 */
[----:B------:R-:W-:Y:S01]  /*01d0*/  CS2R R2, SRZ ;  /* 0x0000000000027805 */ /* 0x000fe2000001ff00 */
[----:B----4-:R-:W-:-:S04]  /*01e0*/  IMAD.WIDE R22, R17, 0x4, R22 ;  /* 0x0000000411167825 */ /* 0x010fc800078e0216 */
[----:B-----5:R-:W-:Y:S01]  /*01f0*/  IMAD.WIDE R20, R13, 0x4, R20 ;  /* 0x000000040d147825 */ /* 0x020fe200078e0214 */
[----:B------:R-:W4:Y:S03]  /*0200*/  @!P0 LDG.E.EL R15, desc[UR4][R22.64] ;  /* 0x00000004160f8981 */ /* 0x000f26000c2e1900 */
[C---:B0--3--:R-:W-:Y:S01]  /*0210*/  IMAD.WIDE R4, R17.reuse, 0x4, R8 ;  /* 0x0000000411047825 */ /* 0x049fe200078e0208 */
[----:B------:R-:W3:Y:S03]  /*0220*/  @!P0 LDG.E.EL R14, desc[UR4][R22.64] ;  /* 0x00000004160e8981 */ /* 0x000ee6000c2e1900 */
[----:B------:R-:W-:Y:S01]  /*0230*/  IMAD.WIDE R10, R17, 0x4, R10 ;  /* 0x00000004110a7825 */ /* 0x000fe200078e020a */
[----:B------:R-:W3:Y:S01]  /*0240*/  @!P0 LDG.E.64 R2, desc[UR4][R20.64] ;  /* 0x0000000414028981 */ /* 0x000ee2000c1e1b00 */
[----:B------:R-:W-:-:S02]  /*0250*/  CS2R R16, SRZ ;  /* 0x0000000000107805 */ /* 0x000fc4000001ff00 */
[----:B------:R-:W-:Y:S01]  /*0260*/  CS2R R8, SRZ ;  /* 0x0000000000087805 */ /* 0x000fe2000001ff00 */
[----:B-1----:R-:W-:Y:S01]  /*0270*/  IMAD.WIDE R6, R13, 0x4, R6 ;  /* 0x000000040d067825 */ /* 0x002fe200078e0206 */
[----:B------:R-:W5:Y:S04]  /*0280*/  @!P0 LDG.E.EL R18, desc[UR4][R4.64] ;  /* 0x0000000404128981 */ /* 0x000f68000c2e1900 */
[----:B------:R-:W5:Y:S04]  /*0290*/  @!P0 LDG.E.EL R17, desc[UR4][R10.64] ;  /* 0x000000040a118981 */ /* 0x000f68000c2e1900 */
[----:B------:R0:W5:Y:S04]  /*02a0*/  @!P0 LDG.E.EL R19, desc[UR4][R4.64] ;  /* 0x0000000404138981 */ /* 0x000168000c2e1900 */
[----:B------:R1:W5:Y:S04]  /*02b0*/  @!P0 LDG.E.EL R16, desc[UR4][R10.64] ;  /* 0x000000040a108981 */ /* 0x000368000c2e1900 */
[----:B------:R1:W5:Y:S01]  /*02c0*/  @!P0 LDG.E.64 R8, desc[UR4][R6.64] ;  /* 0x0000000406088981 */ /* 0x000362000c1e1b00 */
[----:B0-----:R-:W0:Y:S01]  /*02d0*/  LDC.64 R4, c[0x0][0x240] ;  /* 0x00009000ff047b82 */ /* 0x001e220000000a00 */
[----:B-1----:R-:W-:-:S07]  /*02e0*/  IMAD.MOV.U32 R11, RZ, RZ, 0x3e800000 ;  /* 0x3e800000ff0b7424 */ /* 0x002fce00078e00ff */
[----:B------:R-:W1:Y:S01]  /*02f0*/  LDC.64 R6, c[0x0][0x248] ;  /* 0x00009200ff067b82 */ /* 0x000e620000000a00 */
[----:B0-----:R-:W-:-:S04]  /*0300*/  IMAD.WIDE R4, R13, 0x4, R4 ;  /* 0x000000040d047825 */ /* 0x001fc800078e0204 */
[----:B-1----:R-:W-:-:S04]  /*0310*/  IMAD.WIDE R6, R13, 0x4, R6 ;  /* 0x000000040d067825 */ /* 0x002fc800078e0206 */
[----:B--2---:R-:W-:Y:S01]  /*0320*/  FADD R12, R12, 9.9999997473787516356e-06 ;  /* 0x3727c5ac0c0c7421 */ /* 0x004fe20000000000 */
[----:B------:R-:W-:-:S03]  /*0330*/  FADD R0, R0, 9.9999997473787516356e-06 ;  /* 0x3727c5ac00007421 */ /* 0x000fc60000000000 */
[----:B------:R-:W0:Y:S08]  /*0340*/  MUFU.SQRT R21, R12 ;  /* 0x0000000c00157308 */ /* 0x000e300000002000 */
[----:B------:R1:W2:Y:S01]  /*0350*/  MUFU.SQRT R20, R0 ;  /* 0x0000000000147308 */ /* 0x0002a20000002000 */
[----:B---3--:R-:W-:Y:S01]  /*0360*/  FADD R3, -R14, R3 ;  /* 0x000000030e037221 */ /* 0x008fe20000000100 */
[----:B0-----:R-:W-:Y:S01]  /*0370*/  FSETP.GT.AND P2, PT, R21, 8.50705917302346158658e+37, PT ;  /* 0x7e8000001500780b */ /* 0x001fe20003f44000 */
[----:B----4-:R-:W-:Y:S01]  /*0380*/  FADD R2, -R15, R2 ;  /* 0x000000020f027221 */ /* 0x010fe20000000100 */
[----:B------:R-:W-:-:S02]  /*0390*/  FSETP.GEU.AND P4, PT, R21, 1.175494350822287508e-38, PT ;  /* 0x008000001500780b */ /* 0x000fc40003f8e000 */
[C---:B-1----:R-:W-:Y:S02]  /*03a0*/  FSEL R0, R11.reuse, 1, P2 ;  /* 0x3f8000000b007808 */ /* 0x042fe40001000000 */
[C---:B--2---:R-:W-:Y:S02]  /*03b0*/  FSETP.GT.AND P1, PT, R20.reuse, 8.50705917302346158658e+37, PT ;  /* 0x7e8000001400780b */ /* 0x044fe40003f24000 */
[----:B------:R-:W-:Y:S02]  /*03c0*/  FSETP.GEU.AND P3, PT, R20, 1.175494350822287508e-38, PT ;  /* 0x008000001400780b */ /* 0x000fe40003f6e000 */
[----:B------:R-:W-:-:S03]  /*03d0*/  FSEL R11, R11, 1, P1 ;  /* 0x3f8000000b0b7808 */ /* 0x000fc60000800000 */
[----:B------:R-:W-:Y:S02]  /*03e0*/  @P2 FMUL R21, R21, 0.25 ;  /* 0x3e80000015152820 */ /* 0x000fe40000400000 */
[----:B------:R-:W-:Y:S02]  /*03f0*/  @!P4 FMUL R0, R0, 16777216 ;  /* 0x4b8000000000c820 */ /* 0x000fe40000400000 */
[----:B------:R-:W-:Y:S02]  /*0400*/  @!P4 FMUL R21, R21, 16777216 ;  /* 0x4b8000001515c820 */ /* 0x000fe40000400000 */
[----:B------:R-:W-:-:S04]  /*0410*/  @P1 FMUL R20, R20, 0.25 ;  /* 0x3e80000014141820 */ /* 0x000fc80000400000 */
[----:B------:R-:W0:Y:S01]  /*0420*/  MUFU.RCP R21, R21 ;  /* 0x0000001500157308 */ /* 0x000e220000001000 */
[----:B------:R-:W-:Y:S01]  /*0430*/  @!P3 FMUL R11, R11, 16777216 ;  /* 0x4b8000000b0bb820 */ /* 0x000fe20000400000 */
[----:B------:R-:W-:-:S06]  /*0440*/  @!P3 FMUL R20, R20, 16777216 ;  /* 0x4b8000001414b820 */ /* 0x000fcc0000400000 */
[----:B------:R-:W1:Y:S01]  /*0450*/  MUFU.RCP R20, R20 ;  /* 0x0000001400147308 */ /* 0x000e620000001000 */
[----:B0-----:R-:W-:-:S04]  /*0460*/  FMUL R0, R21, R0 ;  /* 0x0000000015007220 */ /* 0x001fc80000400000 */
[----:B------:R-:W-:Y:S01]  /*0470*/  FMUL R0, R0, R3 ;  /* 0x0000000300007220 */ /* 0x000fe20000400000 */
[----:B-1----:R-:W-:-:S03]  /*0480*/  FMUL R11, R20, R11 ;  /* 0x0000000b140b7220 */ /* 0x002fc60000400000 */
[----:B-----5:R-:W-:Y:S01]  /*0490*/  FFMA R0, R0, R18, R17 ;  /* 0x0000001200007223 */ /* 0x020fe20000000011 */
[----:B------:R-:W-:-:S03]  /*04a0*/  FMUL R11, R11, R2 ;  /* 0x000000020b0b7220 */ /* 0x000fc60000400000 */
[C---:B------:R-:W-:Y:S01]  /*04b0*/  FADD R15, R0.reuse, R9 ;  /* 0x00000009000f7221 */ /* 0x040fe20000000000 */
[----:B------:R-:W-:Y:S01]  /*04c0*/  FSETP.GEU.AND P1, PT, R0, -R9, PT ;  /* 0x800000090000720b */ /* 0x000fe20003f2e000 */
[----:B------:R-:W-:-:S04]  /*04d0*/  FFMA R11, R11, R19, R16 ;  /* 0x000000130b0b7223 */ /* 0x000fc80000000010 */
[C---:B------:R-:W-:Y:S01]  /*04e0*/  FADD R14, R11.reuse, R8 ;  /* 0x000000080b0e7221 */ /* 0x040fe20000000000 */
[----:B------:R-:W-:Y:S02]  /*04f0*/  FSETP.GEU.AND P2, PT, R11, -R8, PT ;  /* 0x800000080b00720b */ /* 0x000fe40003f4e000 */
[----:B------:R-:W-:Y:S02]  /*0500*/  FSEL R11, R15, RZ, P1 ;  /* 0x000000ff0f0b7208 */ /* 0x000fe40000800000 */
[----:B------:R-:W-:Y:S01]  /*0510*/  FSEL R10, R14, RZ, P2 ;  /* 0x000000ff0e0a7208 */ /* 0x000fe20001000000 */
[----:B------:R0:W-:Y:S01]  /*0520*/  @!P0 STG.E.64 desc[UR4][R4.64], R14 ;  /* 0x0000000e04008986 */ /* 0x0001e2000c101b04 */
[----:B------:R-:W-:Y:S02]  /*0530*/  FSETP.GTU.AND P2, PT, R11, RZ, PT ;  /* 0x000000ff0b00720b */ /* 0x000fe40003f4c000 */
[----:B------:R-:W-:Y:S01]  /*0540*/  FSETP.GTU.AND P3, PT, R10, RZ, PT ;  /* 0x000000ff0a00720b */ /* 0x000fe20003f6c000 */
[----:B------:R0:W-:Y:S01]  /*0550*/  @!P0 STG.E.64 desc[UR4][R6.64], R10 ;  /* 0x0000000a06008986 */ /* 0x0001e2000c101b04 */
[----:B------:R-:W-:-:S02]  /*0560*/  IADD3 R2, P1, R13, UR6, RZ ;  /* 0x000000060d027c10 */ /* 0x000fc4000ff3e0ff */
[----:B------:R-:W-:Y:S02]  /*0570*/  SEL R9, RZ, 0x100, P2 ;  /* 0x00000100ff097807 */ /* 0x000fe40001000000 */
[----:B------:R-:W-:Y:S02]  /*0580*/  SEL R0, RZ, 0x1, P3 ;  /* 0x00000001ff007807 */ /* 0x000fe40001800000 */
[----:B------:R-:W-:Y:S02]  /*0590*/  LEA.HI.X.SX32 R3, R13, UR7, 0x1, P1 ;  /* 0x000000070d037c11 */ /* 0x000fe400088f0eff */
[----:B------:R-:W-:Y:S01]  /*05a0*/  IADD3 R9, R0, R9, RZ ;  /* 0x0000000900097210 */ /* 0x000fe20007ffe0ff */
[----:B0-----:R-:W-:Y:S06]  /*05b0*/  @P0 EXIT ;  /* 0x000000000000094d */ /* 0x001fec0003800000 */
[----:B------:R-:W-:Y:S01]  /*05c0*/  STG.E.U16 desc[UR4][R2.64], R9 ;  /* 0x0000000902007986 */ /* 0x000fe2000c101504 */
[----:B------:R-:W-:Y:S05]  /*05d0*/  EXIT ;  /* 0x000000000000794d */ /* 0x000fea0003800000 */
.L_x_0:
[----:B------:R-:W-:-:S00]  /*05e0*/  BRA `(.L_x_0) ;  /* 0xfffffffc00fc7947 */ /* 0x000fc0000383ffff */
[----:B------:R-:W-:-:S00]  /*05f0*/  NOP ;  /* 0x0000000000007918 */ /* 0x000fc00000000000 */
        /* <DEDUP_REMOVED lines=8> */
.L_x_1:


//--------------------- .nv.global.init           --------------------------
	.section	.nv.global.init,"aw",@progbits
.nv.global.init:
	.type		_$_str,@object
	.size		_$_str,(_$_str_$_2 - _$_str)
_$_str:
        /*0000*/ 	.byte	0x5f, 0x5f, 0x43, 0x55, 0x44, 0x41, 0x5f, 0x46, 0x54, 0x5a, 0x00
	.type		_$_str_$_2,@object
	.size		_$_str_$_2,(.L_1 - _$_str_$_2)
_$_str_$_2:
        /*000b*/ 	.byte	0x5f, 0x5f, 0x43, 0x55, 0x44, 0x41, 0x5f, 0x50, 0x52, 0x45, 0x43, 0x5f, 0x53, 0x51, 0x52, 0x54
        /*001b*/ 	.byte	0x00
.L_1:


//--------------------- .nv.constant0.triton_poi_fused__native_batch_norm_legit_no_training_add_relu_threshold_backward_1 --------------------------
	.section	.nv.constant0.triton_poi_fused__native_batch_norm_legit_no_training_add_relu_threshold_backward_1,"a",@progbits
	.sectionflags	@""
	.align	4
.nv.constant0.triton_poi_fused__native_batch_norm_legit_no_training_add_relu_threshold_backward_1:
	.zero		604
